//
// Generated by NVIDIA NVVM Compiler
//
// Compiler Build ID: CL-36424714
// Cuda compilation tools, release 13.0, V13.0.88
// Based on NVVM 20.0.0
//

.version 9.0
.target sm_100
.address_size 64

	// .globl	add_block_sums
.extern .shared .align 16 .b8 sdata[];

.visible .entry add_block_sums(
	.param .u64 .ptr .align 1 add_block_sums_param_0,
	.param .u64 add_block_sums_param_1,
	.param .u64 .ptr .align 1 add_block_sums_param_2,
	.param .u64 .ptr .align 1 add_block_sums_param_3,
	.param .u64 add_block_sums_param_4
)
{
	.reg .pred 	%p<3>;
	.reg .b32 	%r<12>;
	.reg .b64 	%rd<19>;

	ld.param.u64 	%rd5, [add_block_sums_param_0];
	ld.param.u64 	%rd6, [add_block_sums_param_1];
	ld.param.u64 	%rd7, [add_block_sums_param_2];
	ld.param.u64 	%rd8, [add_block_sums_param_3];
	cvta.to.global.u64 	%rd9, %rd8;
	mov.u32 	%r3, %ctaid.x;
	mov.u32 	%r1, %ntid.x;
	mul.lo.s32 	%r4, %r3, %r1;
	shl.b32 	%r5, %r4, 1;
	mov.u32 	%r6, %tid.x;
	add.s32 	%r7, %r5, %r6;
	cvt.u64.u32 	%rd1, %r7;
	mul.wide.u32 	%rd10, %r3, 4;
	add.s64 	%rd11, %rd9, %rd10;
	ld.global.u32 	%r2, [%rd11];
	setp.le.u64 	%p1, %rd6, %rd1;
	@%p1 bra 	$L__BB0_3;
	cvta.to.global.u64 	%rd12, %rd5;
	cvta.to.global.u64 	%rd13, %rd7;
	shl.b64 	%rd14, %rd1, 2;
	add.s64 	%rd2, %rd12, %rd14;
	ld.global.u32 	%r8, [%rd2];
	add.s32 	%r9, %r8, %r2;
	add.s64 	%rd3, %rd13, %rd14;
	st.global.u32 	[%rd3], %r9;
	cvt.u64.u32 	%rd4, %r1;
	add.s64 	%rd15, %rd1, %rd4;
	setp.ge.u64 	%p2, %rd15, %rd6;
	@%p2 bra 	$L__BB0_3;
	shl.b64 	%rd16, %rd4, 2;
	add.s64 	%rd17, %rd2, %rd16;
	ld.global.u32 	%r10, [%rd17];
	add.s32 	%r11, %r10, %r2;
	add.s64 	%rd18, %rd3, %rd16;
	st.global.u32 	[%rd18], %r11;
$L__BB0_3:
	ret;

}
	// .globl	scan
.visible .entry scan(
	.param .u64 .ptr .align 1 scan_param_0,
	.param .u64 scan_param_1,
	.param .u64 .ptr .align 1 scan_param_2,
	.param .u64 .ptr .align 1 scan_param_3,
	.param .u64 scan_param_4,
	.param .u64 scan_param_5
)
{
	.reg .pred 	%p<13>;
	.reg .b32 	%r<65>;
	.reg .b64 	%rd<63>;

	ld.param.u64 	%rd19, [scan_param_0];
	ld.param.u64 	%rd20, [scan_param_1];
	ld.param.u64 	%rd21, [scan_param_2];
	ld.param.u64 	%rd23, [scan_param_4];
	ld.param.u64 	%rd24, [scan_param_5];
	mov.u32 	%r1, %tid.x;
	cvt.u64.u32 	%rd1, %r1;
	mov.u32 	%r2, %ntid.x;
	shl.b32 	%r7, %r1, 2;
	mov.u32 	%r8, sdata;
	add.s32 	%r3, %r8, %r7;
	mov.b32 	%r9, 0;
	st.shared.u32 	[%r3], %r9;
	shl.b32 	%r10, %r2, 2;
	add.s32 	%r4, %r3, %r10;
	st.shared.u32 	[%r4], %r9;
	add.s64 	%rd25, %rd23, %rd1;
	setp.ge.u64 	%p1, %rd25, %rd24;
	@%p1 bra 	$L__BB1_2;
	cvt.u32.u64 	%r11, %rd23;
	shl.b32 	%r12, %r11, 2;
	add.s32 	%r13, %r3, %r12;
	mov.b32 	%r14, 0;
	st.shared.u32 	[%r13], %r14;
$L__BB1_2:
	cvt.u32.u64 	%r15, %rd1;
	bar.sync 	0;
	mov.u32 	%r16, %ctaid.x;
	cvt.u64.u32 	%rd2, %r16;
	mad.lo.s64 	%rd3, %rd23, %rd2, %rd1;
	setp.ge.u64 	%p2, %rd3, %rd20;
	shr.u32 	%r17, %r15, 3;
	and.b32  	%r18, %r17, 124;
	add.s32 	%r5, %r3, %r18;
	add.s32 	%r19, %r1, %r2;
	shr.u32 	%r20, %r19, 3;
	and.b32  	%r21, %r20, 508;
	add.s32 	%r6, %r4, %r21;
	@%p2 bra 	$L__BB1_5;
	cvta.to.global.u64 	%rd26, %rd19;
	shl.b64 	%rd27, %rd3, 2;
	add.s64 	%rd4, %rd26, %rd27;
	ld.global.u32 	%r22, [%rd4];
	st.shared.u32 	[%r5], %r22;
	cvt.u64.u32 	%rd5, %r2;
	add.s64 	%rd28, %rd3, %rd5;
	setp.ge.u64 	%p3, %rd28, %rd20;
	@%p3 bra 	$L__BB1_5;
	shl.b64 	%rd29, %rd5, 2;
	add.s64 	%rd30, %rd4, %rd29;
	ld.global.u32 	%r23, [%rd30];
	st.shared.u32 	[%r6], %r23;
$L__BB1_5:
	setp.lt.u64 	%p4, %rd23, 2;
	mov.b64 	%rd61, 0;
	@%p4 bra 	$L__BB1_11;
	mov.b64 	%rd59, 1;
	mov.u64 	%rd58, %rd23;
$L__BB1_7:
	mov.u64 	%rd7, %rd59;
	shr.u64 	%rd8, %rd58, 1;
	bar.sync 	0;
	setp.le.u64 	%p5, %rd8, %rd1;
	@%p5 bra 	$L__BB1_9;
	mul.lo.s64 	%rd33, %rd1, %rd7;
	shl.b64 	%rd34, %rd33, 1;
	add.s64 	%rd35, %rd34, %rd7;
	add.s64 	%rd36, %rd35, -1;
	add.s64 	%rd37, %rd36, %rd7;
	shr.u64 	%rd38, %rd36, 5;
	shr.u64 	%rd39, %rd37, 5;
	cvt.u32.u64 	%r24, %rd38;
	cvt.u32.u64 	%r25, %rd35;
	add.s32 	%r26, %r24, %r25;
	shl.b32 	%r27, %r26, 2;
	add.s32 	%r29, %r8, %r27;
	ld.shared.u32 	%r30, [%r29+-4];
	cvt.u32.u64 	%r31, %rd39;
	cvt.u32.u64 	%r32, %rd7;
	add.s32 	%r33, %r25, %r32;
	add.s32 	%r34, %r31, %r33;
	shl.b32 	%r35, %r34, 2;
	add.s32 	%r36, %r8, %r35;
	ld.shared.u32 	%r37, [%r36+-4];
	add.s32 	%r38, %r37, %r30;
	st.shared.u32 	[%r36+-4], %r38;
$L__BB1_9:
	shl.b64 	%rd59, %rd7, 1;
	setp.gt.u64 	%p6, %rd58, 3;
	mov.u64 	%rd58, %rd8;
	@%p6 bra 	$L__BB1_7;
	and.b64  	%rd61, %rd7, 9223372036854775807;
$L__BB1_11:
	setp.ne.s32 	%p7, %r15, 0;
	@%p7 bra 	$L__BB1_13;
	ld.param.u64 	%rd57, [scan_param_3];
	add.s64 	%rd40, %rd23, -1;
	shr.u64 	%rd41, %rd40, 5;
	cvt.u32.u64 	%r40, %rd41;
	cvt.u32.u64 	%r41, %rd23;
	add.s32 	%r42, %r41, %r40;
	shl.b32 	%r43, %r42, 2;
	add.s32 	%r45, %r8, %r43;
	ld.shared.u32 	%r46, [%r45+-4];
	cvta.to.global.u64 	%rd42, %rd57;
	shl.b64 	%rd43, %rd2, 2;
	add.s64 	%rd44, %rd42, %rd43;
	st.global.u32 	[%rd44], %r46;
	mov.b32 	%r47, 0;
	st.shared.u32 	[%r45+-4], %r47;
$L__BB1_13:
	setp.lt.u64 	%p8, %rd23, 2;
	@%p8 bra 	$L__BB1_18;
	shl.b64 	%rd46, %rd1, 1;
	or.b64  	%rd12, %rd46, 1;
	mov.b64 	%rd62, 1;
$L__BB1_15:
	bar.sync 	0;
	setp.le.u64 	%p9, %rd62, %rd1;
	@%p9 bra 	$L__BB1_17;
	mul.lo.s64 	%rd47, %rd61, %rd12;
	add.s64 	%rd48, %rd47, -1;
	add.s64 	%rd49, %rd48, %rd61;
	shr.u64 	%rd50, %rd48, 5;
	shr.u64 	%rd51, %rd49, 5;
	cvt.u32.u64 	%r48, %rd50;
	cvt.u32.u64 	%r49, %rd47;
	add.s32 	%r50, %r48, %r49;
	shl.b32 	%r51, %r50, 2;
	add.s32 	%r53, %r8, %r51;
	ld.shared.u32 	%r54, [%r53+-4];
	cvt.u32.u64 	%r55, %rd51;
	cvt.u32.u64 	%r56, %rd61;
	add.s32 	%r57, %r49, %r56;
	add.s32 	%r58, %r55, %r57;
	shl.b32 	%r59, %r58, 2;
	add.s32 	%r60, %r8, %r59;
	ld.shared.u32 	%r61, [%r60+-4];
	st.shared.u32 	[%r53+-4], %r61;
	add.s32 	%r62, %r61, %r54;
	st.shared.u32 	[%r60+-4], %r62;
$L__BB1_17:
	shl.b64 	%rd62, %rd62, 1;
	shr.u64 	%rd61, %rd61, 1;
	setp.lt.u64 	%p10, %rd62, %rd23;
	@%p10 bra 	$L__BB1_15;
$L__BB1_18:
	setp.ge.u64 	%p11, %rd3, %rd20;
	bar.sync 	0;
	@%p11 bra 	$L__BB1_21;
	ld.shared.u32 	%r63, [%r5];
	cvta.to.global.u64 	%rd52, %rd21;
	shl.b64 	%rd53, %rd3, 2;
	add.s64 	%rd17, %rd52, %rd53;
	st.global.u32 	[%rd17], %r63;
	cvt.u64.u32 	%rd18, %r2;
	add.s64 	%rd54, %rd3, %rd18;
	setp.ge.u64 	%p12, %rd54, %rd20;
	@%p12 bra 	$L__BB1_21;
	ld.shared.u32 	%r64, [%r6];
	shl.b64 	%rd55, %rd18, 2;
	add.s64 	%rd56, %rd17, %rd55;
	st.global.u32 	[%rd56], %r64;
$L__BB1_21:
	ret;

}


// ===== COMPILED SASS (sm_100) =====

	.target	sm_100

	.elftype	@"ET_EXEC"


//--------------------- .note.nv.tkinfo           --------------------------
	.section	.note.nv.tkinfo,"",@"SHT_NOTE"
	.sectionflags	@"SHF_NOTE_NV_TKINFO"
	.tkinfo
        /*0018*/ 	.word	0x00000002
        /*0030*/ 	.string	""
        /*0030*/ 	.string	"ptxas"
        /*0030*/ 	.string	"Cuda compilation tools, release 13.0, V13.0.88"
        /*0030*/ 	.string	"Build cuda_13.0.r13.0/compiler.36424714_0"
        /*0030*/ 	.string	"-arch sm_100 -m 64 "



//--------------------- .note.nv.cuinfo           --------------------------
	.section	.note.nv.cuinfo,"",@"SHT_NOTE"
	.sectionflags	@"SHF_NOTE_NV_CUINFO"
        /*0018*/ 	.short	0x0002
        /*001a*/ 	.short	0x0064
        /*001c*/ 	.short	0x0082
	.zero		2


//--------------------- .nv.info                  --------------------------
	.section	.nv.info,"",@"SHT_CUDA_INFO"
	.align	4


	//----- nvinfo : EIATTR_REGCOUNT
	.align		4
        /*0000*/ 	.byte	0x04, 0x2f
        /*0002*/ 	.short	(.L_1 - .L_0)
	.align		4
.L_0:
        /*0004*/ 	.word	index@(add_block_sums)
        /*0008*/ 	.word	0x0000000c


	//----- nvinfo : EIATTR_FRAME_SIZE
	.align		4
.L_1:
        /*000c*/ 	.byte	0x04, 0x11
        /*000e*/ 	.short	(.L_3 - .L_2)
	.align		4
.L_2:
        /*0010*/ 	.word	index@(add_block_sums)
        /*0014*/ 	.word	0x00000000


	//----- nvinfo : EIATTR_REGCOUNT
	.align		4
.L_3:
        /*0018*/ 	.byte	0x04, 0x2f
        /*001a*/ 	.short	(.L_5 - .L_4)
	.align		4
.L_4:
        /*001c*/ 	.word	index@(scan)
        /*0020*/ 	.word	0x00000014


	//----- nvinfo : EIATTR_FRAME_SIZE
	.align		4
.L_5:
        /*0024*/ 	.byte	0x04, 0x11
        /*0026*/ 	.short	(.L_7 - .L_6)
	.align		4
.L_6:
        /*0028*/ 	.word	index@(scan)
        /*002c*/ 	.word	0x00000000


	//----- nvinfo : EIATTR_MIN_STACK_SIZE
	.align		4
.L_7:
        /*0030*/ 	.byte	0x04, 0x12
        /*0032*/ 	.short	(.L_9 - .L_8)
	.align		4
.L_8:
        /*0034*/ 	.word	index@(scan)
        /*0038*/ 	.word	0x00000000


	//----- nvinfo : EIATTR_MIN_STACK_SIZE
	.align		4
.L_9:
        /*003c*/ 	.byte	0x04, 0x12
        /*003e*/ 	.short	(.L_11 - .L_10)
	.align		4
.L_10:
        /*0040*/ 	.word	index@(add_block_sums)
        /*0044*/ 	.word	0x00000000
.L_11:


//--------------------- .nv.compat                --------------------------
	.section	.nv.compat,"",@"SHT_CUDA_COMPAT_INFO"
	.align	4
        /*0000*/ 	.byte	0x02, 0x09, 0x00, 0x00, 0x02, 0x02, 0x01, 0x00, 0x02, 0x05, 0x05, 0x00, 0x03, 0x07, 0x01, 0x01
        /*0010*/ 	.byte	0x02, 0x03, 0x00, 0x00, 0x02, 0x06, 0x01, 0x00, 0x04, 0x0b, 0x08, 0x00, 0x09, 0x00, 0x00, 0x00
        /*0020*/ 	.byte	0x00, 0x00, 0x00, 0x00


//--------------------- .nv.info.scan             --------------------------
	.section	.nv.info.scan,"",@"SHT_CUDA_INFO"
	.sectionflags	@""
	.align	4


	//----- nvinfo : EIATTR_CUDA_API_VERSION
	.align		4
        /*0000*/ 	.byte	0x04, 0x37
        /*0002*/ 	.short	(.L_13 - .L_12)
.L_12:
        /*0004*/ 	.word	0x00000082


	//----- nvinfo : EIATTR_KPARAM_INFO
	.align		4
.L_13:
        /*0008*/ 	.byte	0x04, 0x17
        /*000a*/ 	.short	(.L_15 - .L_14)
.L_14:
        /*000c*/ 	.word	0x00000000
        /*0010*/ 	.short	0x0005
        /*0012*/ 	.short	0x0028
        /*0014*/ 	.byte	0x00, 0xf0, 0x21, 0x00


	//----- nvinfo : EIATTR_KPARAM_INFO
	.align		4
.L_15:
        /*0018*/ 	.byte	0x04, 0x17
        /*001a*/ 	.short	(.L_17 - .L_16)
.L_16:
        /*001c*/ 	.word	0x00000000
        /*0020*/ 	.short	0x0004
        /*0022*/ 	.short	0x0020
        /*0024*/ 	.byte	0x00, 0xf0, 0x21, 0x00


	//----- nvinfo : EIATTR_KPARAM_INFO
	.align		4
.L_17:
        /*0028*/ 	.byte	0x04, 0x17
        /*002a*/ 	.short	(.L_19 - .L_18)
.L_18:
        /*002c*/ 	.word	0x00000000
        /*0030*/ 	.short	0x0003
        /*0032*/ 	.short	0x0018
        /*0034*/ 	.byte	0x00, 0xf5, 0x21, 0x00


	//----- nvinfo : EIATTR_KPARAM_INFO
	.align		4
.L_19:
        /*0038*/ 	.byte	0x04, 0x17
        /*003a*/ 	.short	(.L_21 - .L_20)
.L_20:
        /*003c*/ 	.word	0x00000000
        /*0040*/ 	.short	0x0002
        /*0042*/ 	.short	0x0010
        /*0044*/ 	.byte	0x00, 0xf5, 0x21, 0x00


	//----- nvinfo : EIATTR_KPARAM_INFO
	.align		4
.L_21:
        /*0048*/ 	.byte	0x04, 0x17
        /*004a*/ 	.short	(.L_23 - .L_22)
.L_22:
        /*004c*/ 	.word	0x00000000
        /*0050*/ 	.short	0x0001
        /*0052*/ 	.short	0x0008
        /*0054*/ 	.byte	0x00, 0xf0, 0x21, 0x00


	//----- nvinfo : EIATTR_KPARAM_INFO
	.align		4
.L_23:
        /*0058*/ 	.byte	0x04, 0x17
        /*005a*/ 	.short	(.L_25 - .L_24)
.L_24:
        /*005c*/ 	.word	0x00000000
        /*0060*/ 	.short	0x0000
        /*0062*/ 	.short	0x0000
        /*0064*/ 	.byte	0x00, 0xf5, 0x21, 0x00


	//----- nvinfo : EIATTR_SPARSE_MMA_MASK
	.align		4
.L_25:
        /*0068*/ 	.byte	0x03, 0x50
        /*006a*/ 	.short	0x0000


	//----- nvinfo : EIATTR_MAXREG_COUNT
	.align		4
        /*006c*/ 	.byte	0x03, 0x1b
        /*006e*/ 	.short	0x00ff


	//----- nvinfo : EIATTR_NUM_BARRIERS
	.align		4
        /*0070*/ 	.byte	0x02, 0x4c
        /*0072*/ 	.byte	0x01
	.zero		1


	//----- nvinfo : EIATTR_MERCURY_ISA_VERSION
	.align		4
        /*0074*/ 	.byte	0x03, 0x5f
        /*0076*/ 	.short	0x0101


	//----- nvinfo : EIATTR_VRC_CTA_INIT_COUNT
	.align		4
        /*0078*/ 	.byte	0x02, 0x4a
	.zero		1
	.zero		1


	//----- nvinfo : EIATTR_EXIT_INSTR_OFFSETS
	.align		4
        /*007c*/ 	.byte	0x04, 0x1c
        /*007e*/ 	.short	(.L_27 - .L_26)


	//   ....[0]....
.L_26:
        /*0080*/ 	.word	0x00000a00


	//   ....[1]....
        /*0084*/ 	.word	0x00000aa0


	//   ....[2]....
        /*0088*/ 	.word	0x00000af0


	//----- nvinfo : EIATTR_CRS_STACK_SIZE
	.align		4
.L_27:
        /*008c*/ 	.byte	0x04, 0x1e
        /*008e*/ 	.short	(.L_29 - .L_28)
.L_28:
        /*0090*/ 	.word	0x00000000


	//----- nvinfo : EIATTR_CBANK_PARAM_SIZE
	.align		4
.L_29:
        /*0094*/ 	.byte	0x03, 0x19
        /*0096*/ 	.short	0x0030


	//----- nvinfo : EIATTR_PARAM_CBANK
	.align		4
        /*0098*/ 	.byte	0x04, 0x0a
        /*009a*/ 	.short	(.L_31 - .L_30)
	.align		4
.L_30:
        /*009c*/ 	.word	index@(.nv.constant0.scan)
        /*00a0*/ 	.short	0x0380
        /*00a2*/ 	.short	0x0030


	//----- nvinfo : EIATTR_SW_WAR
	.align		4
.L_31:
        /*00a4*/ 	.byte	0x04, 0x36
        /*00a6*/ 	.short	(.L_33 - .L_32)
.L_32:
        /*00a8*/ 	.word	0x00000008
.L_33:


//--------------------- .nv.info.add_block_sums   --------------------------
	.section	.nv.info.add_block_sums,"",@"SHT_CUDA_INFO"
	.sectionflags	@""
	.align	4


	//----- nvinfo : EIATTR_CUDA_API_VERSION
	.align		4
        /*0000*/ 	.byte	0x04, 0x37
        /*0002*/ 	.short	(.L_35 - .L_34)
.L_34:
        /*0004*/ 	.word	0x00000082


	//----- nvinfo : EIATTR_KPARAM_INFO
	.align		4
.L_35:
        /*0008*/ 	.byte	0x04, 0x17
        /*000a*/ 	.short	(.L_37 - .L_36)
.L_36:
        /*000c*/ 	.word	0x00000000
        /*0010*/ 	.short	0x0004
        /*0012*/ 	.short	0x0020
        /*0014*/ 	.byte	0x00, 0xf0, 0x21, 0x00


	//----- nvinfo : EIATTR_KPARAM_INFO
	.align		4
.L_37:
        /*0018*/ 	.byte	0x04, 0x17
        /*001a*/ 	.short	(.L_39 - .L_38)
.L_38:
        /*001c*/ 	.word	0x00000000
        /*0020*/ 	.short	0x0003
        /*0022*/ 	.short	0x0018
        /*0024*/ 	.byte	0x00, 0xf5, 0x21, 0x00


	//----- nvinfo : EIATTR_KPARAM_INFO
	.align		4
.L_39:
        /*0028*/ 	.byte	0x04, 0x17
        /*002a*/ 	.short	(.L_41 - .L_40)
.L_40:
        /*002c*/ 	.word	0x00000000
        /*0030*/ 	.short	0x0002
        /*0032*/ 	.short	0x0010
        /*0034*/ 	.byte	0x00, 0xf5, 0x21, 0x00


	//----- nvinfo : EIATTR_KPARAM_INFO
	.align		4
.L_41:
        /*0038*/ 	.byte	0x04, 0x17
        /*003a*/ 	.short	(.L_43 - .L_42)
.L_42:
        /*003c*/ 	.word	0x00000000
        /*0040*/ 	.short	0x0001
        /*0042*/ 	.short	0x0008
        /*0044*/ 	.byte	0x00, 0xf0, 0x21, 0x00


	//----- nvinfo : EIATTR_KPARAM_INFO
	.align		4
.L_43:
        /*0048*/ 	.byte	0x04, 0x17
        /*004a*/ 	.short	(.L_45 - .L_44)
.L_44:
        /*004c*/ 	.word	0x00000000
        /*0050*/ 	.short	0x0000
        /*0052*/ 	.short	0x0000
        /*0054*/ 	.byte	0x00, 0xf5, 0x21, 0x00


	//----- nvinfo : EIATTR_SPARSE_MMA_MASK
	.align		4
.L_45:
        /*0058*/ 	.byte	0x03, 0x50
        /*005a*/ 	.short	0x0000


	//----- nvinfo : EIATTR_MAXREG_COUNT
	.align		4
        /*005c*/ 	.byte	0x03, 0x1b
        /*005e*/ 	.short	0x00ff


	//----- nvinfo : EIATTR_MERCURY_ISA_VERSION
	.align		4
        /*0060*/ 	.byte	0x03, 0x5f
        /*0062*/ 	.short	0x0101


	//----- nvinfo : EIATTR_VRC_CTA_INIT_COUNT
	.align		4
        /*0064*/ 	.byte	0x02, 0x4a
	.zero		1
	.zero		1


	//----- nvinfo : EIATTR_EXIT_INSTR_OFFSETS
	.align		4
        /*0068*/ 	.byte	0x04, 0x1c
        /*006a*/ 	.short	(.L_47 - .L_46)


	//   ....[0]....
.L_46:
        /*006c*/ 	.word	0x000000a0


	//   ....[1]....
        /*0070*/ 	.word	0x000001d0


	//   ....[2]....
        /*0074*/ 	.word	0x00000270


	//----- nvinfo : EIATTR_CBANK_PARAM_SIZE
	.align		4
.L_47:
        /*0078*/ 	.byte	0x03, 0x19
        /*007a*/ 	.short	0x0028


	//----- nvinfo : EIATTR_PARAM_CBANK
	.align		4
        /*007c*/ 	.byte	0x04, 0x0a
        /*007e*/ 	.short	(.L_49 - .L_48)
	.align		4
.L_48:
        /*0080*/ 	.word	index@(.nv.constant0.add_block_sums)
        /*0084*/ 	.short	0x0380
        /*0086*/ 	.short	0x0028


	//----- nvinfo : EIATTR_SW_WAR
	.align		4
.L_49:
        /*0088*/ 	.byte	0x04, 0x36
        /*008a*/ 	.short	(.L_51 - .L_50)
.L_50:
        /*008c*/ 	.word	0x00000008
.L_51:


//--------------------- .nv.callgraph             --------------------------
	.section	.nv.callgraph,"",@"SHT_CUDA_CALLGRAPH"
	.align	4
	.sectionentsize	8
	.align		4
        /*0000*/ 	.word	0x00000000
	.align		4
        /*0004*/ 	.word	0xffffffff
	.align		4
        /*0008*/ 	.word	0x00000000
	.align		4
        /*000c*/ 	.word	0xfffffffe
	.align		4
        /*0010*/ 	.word	0x00000000
	.align		4
        /*0014*/ 	.word	0xfffffffd
	.align		4
        /*0018*/ 	.word	0x00000000
	.align		4
        /*001c*/ 	.word	0xfffffffc


//--------------------- .text.scan                --------------------------
	.section	.text.scan,"ax",@progbits
	.align	128
        .global         scan
        .type           scan,@function
        .size           scan,(.L_x_14 - scan)
        .other          scan,@"STO_CUDA_ENTRY STV_DEFAULT"
scan:
.text.scan:
[----:B------:R-:W-:Y:S01]  /*0000*/  LDC R1, c[0x0][0x37c] ;  /* 0x0000df00ff017b82 */ /* 0x000fe20000000800 */
[----:B------:R-:W0:Y:S07]  /*0010*/  S2R R4, SR_TID.X ;  /* 0x0000000000047919 */ /* 0x000e2e0000002100 */
[----:B------:R-:W0:Y:S01]  /*0020*/  LDC.64 R12, c[0x0][0x3a0] ;  /* 0x0000e800ff0c7b82 */ /* 0x000e220000000a00 */
[----:B------:R-:W-:Y:S01]  /*0030*/  UMOV UR4, 0x400 ;  /* 0x0000040000047882 */ /* 0x000fe20000000000 */
[----:B------:R-:W-:Y:S01]  /*0040*/  IMAD.MOV.U32 R5, RZ, RZ, RZ ;  /* 0x000000ffff057224 */ /* 0x000fe200078e00ff */
[----:B------:R-:W1:Y:S01]  /*0050*/  LDCU.64 UR14, c[0x0][0x358] ;  /* 0x00006b00ff0e77ac */ /* 0x000e620008000a00 */
[----:B------:R-:W-:Y:S04]  /*0060*/  BSSY.RECONVERGENT B0, `(.L_x_0) ;  /* 0x000002d000007945 */ /* 0x000fe80003800200 */
[----:B------:R-:W2:Y:S08]  /*0070*/  LDC.64 R8, c[0x0][0x3a8] ;  /* 0x0000ea00ff087b82 */ /* 0x000eb00000000a00 */
[----:B------:R-:W3:Y:S08]  /*0080*/  S2UR UR7, SR_CgaCtaId ;  /* 0x00000000000779c3 */ /* 0x000ef00000008800 */
[----:B------:R-:W4:Y:S01]  /*0090*/  LDC R7, c[0x0][0x360] ;  /* 0x0000d800ff077b82 */ /* 0x000f220000000800 */
[----:B0-----:R-:W-:-:S07]  /*00a0*/  IADD3 R3, P0, PT, R4, R12, RZ ;  /* 0x0000000c04037210 */ /* 0x001fce0007f1e0ff */
[----:B------:R-:W0:Y:S01]  /*00b0*/  S2UR UR13, SR_CTAID.X ;  /* 0x00000000000d79c3 */ /* 0x000e220000002500 */
[----:B------:R-:W-:Y:S02]  /*00c0*/  SHF.R.U32.HI R10, RZ, 0x3, R4 ;  /* 0x00000003ff0a7819 */ /* 0x000fe40000011604 */
[----:B--2---:R-:W-:Y:S01]  /*00d0*/  ISETP.GE.U32.AND P1, PT, R3, R8, PT ;  /* 0x000000080300720c */ /* 0x004fe20003f26070 */
[----:B------:R-:W-:Y:S01]  /*00e0*/  IMAD.X R0, RZ, RZ, R13, P0 ;  /* 0x000000ffff007224 */ /* 0x000fe200000e060d */
[----:B------:R-:W-:Y:S01]  /*00f0*/  ISETP.GE.U32.AND P0, PT, R12, 0x2, PT ;  /* 0x000000020c00780c */ /* 0x000fe20003f06070 */
[----:B---3--:R-:W-:-:S03]  /*0100*/  ULEA UR7, UR7, UR4, 0x18 ;  /* 0x0000000407077291 */ /* 0x008fc6000f8ec0ff */
[----:B------:R-:W-:Y:S01]  /*0110*/  ISETP.GE.U32.AND.EX P1, PT, R0, R9, PT, P1 ;  /* 0x000000090000720c */ /* 0x000fe20003f26110 */
[----:B------:R-:W2:Y:S01]  /*0120*/  LDCU.64 UR4, c[0x0][0x388] ;  /* 0x00007100ff0477ac */ /* 0x000ea20008000a00 */
[----:B------:R-:W-:Y:S02]  /*0130*/  ISETP.GE.U32.AND.EX P0, PT, R13, RZ, PT, P0 ;  /* 0x000000ff0d00720c */ /* 0x000fe40003f06100 */
[C---:B------:R-:W-:Y:S01]  /*0140*/  LEA R0, R4.reuse, UR7, 0x2 ;  /* 0x0000000704007c11 */ /* 0x040fe2000f8e10ff */
[----:B----4-:R-:W-:-:S04]  /*0150*/  IMAD.IADD R11, R4, 0x1, R7 ;  /* 0x00000001040b7824 */ /* 0x010fc800078e0207 */
[--C-:B------:R-:W-:Y:S01]  /*0160*/  IMAD R6, R7, 0x4, R0.reuse ;  /* 0x0000000407067824 */ /* 0x100fe200078e0200 */
[----:B------:R3:W-:Y:S03]  /*0170*/  STS [R0], RZ ;  /* 0x000000ff00007388 */ /* 0x0007e60000000800 */
[C---:B------:R-:W-:Y:S02]  /*0180*/  @!P1 IMAD R8, R12.reuse, 0x4, R0 ;  /* 0x000000040c089824 */ /* 0x040fe400078e0200 */
[----:B0-----:R-:W-:Y:S01]  /*0190*/  IMAD.WIDE.U32 R2, R12, UR13, R4 ;  /* 0x0000000d0c027c25 */ /* 0x001fe2000f8e0004 */
[----:B------:R0:W-:Y:S01]  /*01a0*/  STS [R6], RZ ;  /* 0x000000ff06007388 */ /* 0x0001e20000000800 */
[----:B------:R-:W-:Y:S02]  /*01b0*/  SHF.R.U32.HI R12, RZ, 0x3, R11 ;  /* 0x00000003ff0c7819 */ /* 0x000fe4000001160b */
[----:B------:R-:W-:Y:S01]  /*01c0*/  IMAD R9, R13, UR13, R3 ;  /* 0x0000000d0d097c24 */ /* 0x000fe2000f8e0203 */
[----:B------:R4:W-:Y:S01]  /*01d0*/  @!P1 STS [R8], RZ ;  /* 0x000000ff08009388 */ /* 0x0009e20000000800 */
[----:B------:R-:W-:Y:S01]  /*01e0*/  BAR.SYNC.DEFER_BLOCKING 0x0 ;  /* 0x0000000000007b1d */ /* 0x000fe20000010000 */
[----:B--2---:R-:W-:-:S02]  /*01f0*/  ISETP.GE.U32.AND P1, PT, R2, UR4, PT ;  /* 0x0000000402007c0c */ /* 0x004fc4000bf26070 */
[----:B------:R-:W-:Y:S02]  /*0200*/  LOP3.LUT R11, R10, 0x7c, RZ, 0xc0, !PT ;  /* 0x0000007c0a0b7812 */ /* 0x000fe400078ec0ff */
[----:B------:R-:W-:Y:S02]  /*0210*/  ISETP.GE.U32.AND.EX P1, PT, R9, UR5, PT, P1 ;  /* 0x0000000509007c0c */ /* 0x000fe4000bf26110 */
[----:B------:R-:W-:Y:S01]  /*0220*/  LOP3.LUT R13, R12, 0x1fc, RZ, 0xc0, !PT ;  /* 0x000001fc0c0d7812 */ /* 0x000fe200078ec0ff */
[----:B---3--:R-:W-:-:S04]  /*0230*/  IMAD.IADD R0, R0, 0x1, R11 ;  /* 0x0000000100007824 */ /* 0x008fc800078e020b */
[----:B0-----:R-:W-:-:S06]  /*0240*/  IMAD.IADD R6, R6, 0x1, R13 ;  /* 0x0000000106067824 */ /* 0x001fcc00078e020d */
[----:B-1--4-:R-:W-:Y:S05]  /*0250*/  @P1 BRA `(.L_x_1) ;  /* 0x0000000000341947 */ /* 0x012fea0003800000 */
[----:B------:R-:W0:Y:S01]  /*0260*/  LDCU.64 UR8, c[0x0][0x380] ;  /* 0x00007000ff0877ac */ /* 0x000e220008000a00 */
[----:B------:R-:W-:-:S04]  /*0270*/  IADD3 R8, P2, PT, R7, R2, RZ ;  /* 0x0000000207087210 */ /* 0x000fc80007f5e0ff */
[----:B------:R-:W-:Y:S01]  /*0280*/  ISETP.GE.U32.AND P1, PT, R8, UR4, PT ;  /* 0x0000000408007c0c */ /* 0x000fe2000bf26070 */
[----:B------:R-:W-:-:S05]  /*0290*/  IMAD.X R8, RZ, RZ, R9, P2 ;  /* 0x000000ffff087224 */ /* 0x000fca00010e0609 */
[----:B------:R-:W-:Y:S02]  /*02a0*/  ISETP.GE.U32.AND.EX P1, PT, R8, UR5, PT, P1 ;  /* 0x0000000508007c0c */ /* 0x000fe4000bf26110 */
[----:B0-----:R-:W-:-:S04]  /*02b0*/  LEA R10, P2, R2, UR8, 0x2 ;  /* 0x00000008020a7c11 */ /* 0x001fc8000f8410ff */
[----:B------:R-:W-:-:S07]  /*02c0*/  LEA.HI.X R11, R2, UR9, R9, 0x2, P2 ;  /* 0x00000009020b7c11 */ /* 0x000fce00090f1409 */
[----:B------:R-:W-:-:S04]  /*02d0*/  @!P1 LEA R12, P2, R7, R10, 0x2 ;  /* 0x0000000a070c9211 */ /* 0x000fc800078410ff */
[----:B------:R-:W-:Y:S02]  /*02e0*/  @!P1 LEA.HI.X R13, R7, R11, RZ, 0x2, P2 ;  /* 0x0000000b070d9211 */ /* 0x000fe400010f14ff */
[----:B------:R-:W2:Y:S04]  /*02f0*/  LDG.E R11, desc[UR14][R10.64] ;  /* 0x0000000e0a0b7981 */ /* 0x000ea8000c1e1900 */
[----:B------:R-:W3:Y:S04]  /*0300*/  @!P1 LDG.E R13, desc[UR14][R12.64] ;  /* 0x0000000e0c0d9981 */ /* 0x000ee8000c1e1900 */
[----:B--2---:R0:W-:Y:S04]  /*0310*/  STS [R0], R11 ;  /* 0x0000000b00007388 */ /* 0x0041e80000000800 */
[----:B---3--:R0:W-:Y:S02]  /*0320*/  @!P1 STS [R6], R13 ;  /* 0x0000000d06009388 */ /* 0x0081e40000000800 */
.L_x_1:
[----:B------:R-:W-:Y:S05]  /*0330*/  BSYNC.RECONVERGENT B0 ;  /* 0x0000000000007941 */ /* 0x000fea0003800200 */
.L_x_0:
[----:B------:R-:W-:Y:S01]  /*0340*/  UMOV UR5, URZ ;  /* 0x000000ff00057c82 */ /* 0x000fe20008000000 */
[----:B------:R-:W-:Y:S01]  /*0350*/  UMOV UR6, URZ ;  /* 0x000000ff00067c82 */ /* 0x000fe20008000000 */
[----:B------:R-:W-:Y:S05]  /*0360*/  @!P0 BRA `(.L_x_2) ;  /* 0x0000000000a48947 */ /* 0x000fea0003800000 */
[----:B------:R-:W1:Y:S01]  /*0370*/  LDCU.64 UR8, c[0x0][0x3a0] ;  /* 0x00007400ff0877ac */ /* 0x000e620008000a00 */
[----:B------:R-:W-:Y:S01]  /*0380*/  UMOV UR5, 0x1 ;  /* 0x0000000100057882 */ /* 0x000fe20000000000 */
[----:B------:R-:W-:-:S05]  /*0390*/  UMOV UR4, URZ ;  /* 0x000000ff00047c82 */ /* 0x000fca0008000000 */
.L_x_5:
[----:B-1----:R-:W-:Y:S01]  /*03a0*/  USHF.R.U32.HI UR12, URZ, 0x1, UR9 ;  /* 0x00000001ff0c7899 */ /* 0x002fe20008011609 */
[----:B------:R-:W-:Y:S01]  /*03b0*/  BAR.SYNC.DEFER_BLOCKING 0x0 ;  /* 0x0000000000007b1d */ /* 0x000fe20000010000 */
[----:B------:R-:W-:-:S04]  /*03c0*/  USHF.R.U64 UR11, UR8, 0x1, UR9 ;  /* 0x00000001080b7899 */ /* 0x000fc80008001209 */
[----:B------:R-:W-:Y:S01]  /*03d0*/  IMAD.U32 R8, RZ, RZ, UR12 ;  /* 0x0000000cff087e24 */ /* 0x000fe2000f8e00ff */
[----:B------:R-:W-:Y:S01]  /*03e0*/  UMOV UR10, UR5 ;  /* 0x00000005000a7c82 */ /* 0x000fe20008000000 */
[----:B------:R-:W-:Y:S01]  /*03f0*/  ISETP.LT.U32.AND P0, PT, R4, UR11, PT ;  /* 0x0000000b04007c0c */ /* 0x000fe2000bf01070 */
[----:B------:R-:W-:Y:S01]  /*0400*/  UMOV UR6, UR4 ;  /* 0x0000000400067c82 */ /* 0x000fe20008000000 */
[----:B------:R-:W-:Y:S02]  /*0410*/  BSSY.RECONVERGENT B0, `(.L_x_3) ;  /* 0x0000015000007945 */ /* 0x000fe40003800200 */
[----:B------:R-:W-:-:S13]  /*0420*/  ISETP.GT.U32.AND.EX P0, PT, R8, RZ, PT, P0 ;  /* 0x000000ff0800720c */ /* 0x000fda0003f04100 */
[----:B------:R-:W-:Y:S05]  /*0430*/  @!P0 BRA `(.L_x_4) ;  /* 0x0000000000488947 */ /* 0x000fea0003800000 */
[----:B0-----:R-:W-:-:S04]  /*0440*/  IMAD.WIDE.U32 R10, R4, UR5, RZ ;  /* 0x00000005040a7c25 */ /* 0x001fc8000f8e00ff */
[----:B------:R-:W-:Y:S01]  /*0450*/  IMAD R13, R4, UR4, R11 ;  /* 0x00000004040d7c24 */ /* 0x000fe2000f8e020b */
[----:B------:R-:W-:-:S04]  /*0460*/  LEA R15, P0, R10, UR5, 0x1 ;  /* 0x000000050a0f7c11 */ /* 0x000fc8000f8008ff */
[----:B------:R-:W-:Y:S02]  /*0470*/  LEA.HI.X R13, R10, UR4, R13, 0x1, P0 ;  /* 0x000000040a0d7c11 */ /* 0x000fe400080f0c0d */
[----:B------:R-:W-:-:S04]  /*0480*/  IADD3 R8, P0, PT, R15, -0x1, RZ ;  /* 0xffffffff0f087810 */ /* 0x000fc80007f1e0ff */
[----:B------:R-:W-:Y:S02]  /*0490*/  IADD3.X R13, PT, PT, R13, -0x1, RZ, P0, !PT ;  /* 0xffffffff0d0d7810 */ /* 0x000fe400007fe4ff */
[C---:B------:R-:W-:Y:S02]  /*04a0*/  IADD3 R10, P0, PT, R8.reuse, UR5, RZ ;  /* 0x00000005080a7c10 */ /* 0x040fe4000ff1e0ff */
[----:B------:R-:W-:Y:S02]  /*04b0*/  SHF.R.U64 R8, R8, 0x5, R13 ;  /* 0x0000000508087819 */ /* 0x000fe4000000120d */
[----:B------:R-:W-:-:S03]  /*04c0*/  IADD3.X R11, PT, PT, R13, UR4, RZ, P0, !PT ;  /* 0x000000040d0b7c10 */ /* 0x000fc600087fe4ff */
[----:B------:R-:W-:Y:S01]  /*04d0*/  IMAD.IADD R8, R8, 0x1, R15 ;  /* 0x0000000108087824 */ /* 0x000fe200078e020f */
[----:B------:R-:W-:-:S04]  /*04e0*/  SHF.R.U64 R10, R10, 0x5, R11 ;  /* 0x000000050a0a7819 */ /* 0x000fc8000000120b */
[----:B------:R-:W-:Y:S02]  /*04f0*/  IADD3 R10, PT, PT, R10, UR5, R15 ;  /* 0x000000050a0a7c10 */ /* 0x000fe4000fffe00f */
[----:B------:R-:W-:Y:S02]  /*0500*/  LEA R8, R8, UR7, 0x2 ;  /* 0x0000000708087c11 */ /* 0x000fe4000f8e10ff */
[----:B------:R-:W-:-:S04]  /*0510*/  LEA R10, R10, UR7, 0x2 ;  /* 0x000000070a0a7c11 */ /* 0x000fc8000f8e10ff */
[----:B------:R-:W-:Y:S04]  /*0520*/  LDS R8, [R8+-0x4] ;  /* 0xfffffc0008087984 */ /* 0x000fe80000000800 */
[----:B------:R-:W0:Y:S02]  /*0530*/  LDS R11, [R10+-0x4] ;  /* 0xfffffc000a0b7984 */ /* 0x000e240000000800 */
[----:B0-----:R-:W-:-:S05]  /*0540*/  IMAD.IADD R11, R8, 0x1, R11 ;  /* 0x00000001080b7824 */ /* 0x001fca00078e020b */
[----:B------:R1:W-:Y:S02]  /*0550*/  STS [R10+-0x4], R11 ;  /* 0xfffffc0b0a007388 */ /* 0x0003e40000000800 */
.L_x_4:
[----:B------:R-:W-:Y:S05]  /*0560*/  BSYNC.RECONVERGENT B0 ;  /* 0x0000000000007941 */ /* 0x000fea0003800200 */
.L_x_3:
[----:B------:R-:W-:Y:S02]  /*0570*/  UISETP.GT.U32.AND UP0, UPT, UR8, 0x3, UPT ;  /* 0x000000030800788c */ /* 0x000fe4000bf04070 */
[----:B------:R-:W-:Y:S02]  /*0580*/  USHF.L.U64.HI UR4, UR5, 0x1, UR4 ;  /* 0x0000000105047899 */ /* 0x000fe40008010204 */
[----:B------:R-:W-:Y:S02]  /*0590*/  UISETP.GT.U32.AND.EX UP0, UPT, UR9, URZ, UPT, UP0 ;  /* 0x000000ff0900728c */ /* 0x000fe4000bf04100 */
[----:B------:R-:W-:Y:S01]  /*05a0*/  USHF.L.U32 UR5, UR5, 0x1, URZ ;  /* 0x0000000105057899 */ /* 0x000fe200080006ff */
[----:B------:R-:W-:Y:S01]  /*05b0*/  UMOV UR8, UR11 ;  /* 0x0000000b00087c82 */ /* 0x000fe20008000000 */
[----:B------:R-:W-:-:S05]  /*05c0*/  UMOV UR9, UR12 ;  /* 0x0000000c00097c82 */ /* 0x000fca0008000000 */
[----:B------:R-:W-:Y:S05]  /*05d0*/  BRA.U UP0, `(.L_x_5) ;  /* 0xfffffffd00707547 */ /* 0x000fea000b83ffff */
[----:B------:R-:W-:Y:S01]  /*05e0*/  ULOP3.LUT UR6, UR6, 0x7fffffff, URZ, 0xc0, !UPT ;  /* 0x7fffffff06067892 */ /* 0x000fe2000f8ec0ff */
[----:B------:R-:W-:-:S11]  /*05f0*/  UMOV UR5, UR10 ;  /* 0x0000000a00057c82 */ /* 0x000fd60008000000 */
.L_x_2:
[----:B------:R-:W-:Y:S01]  /*0600*/  ISETP.NE.AND P0, PT, R4, RZ, PT ;  /* 0x000000ff0400720c */ /* 0x000fe20003f05270 */
[----:B------:R-:W-:-:S12]  /*0610*/  BSSY.RECONVERGENT B0, `(.L_x_6) ;  /* 0x0000010000007945 */ /* 0x000fd80003800200 */
[----:B------:R-:W-:Y:S05]  /*0620*/  @P0 BRA `(.L_x_7) ;  /* 0x0000000000380947 */ /* 0x000fea0003800000 */
[----:B------:R-:W2:Y:S02]  /*0630*/  LDCU.64 UR10, c[0x0][0x3a0] ;  /* 0x00007400ff0a77ac */ /* 0x000ea40008000a00 */
[----:B--2---:R-:W-:-:S04]  /*0640*/  UIADD3 UR4, UP0, UPT, UR10, -0x1, URZ ;  /* 0xffffffff0a047890 */ /* 0x004fc8000ff1e0ff */
[----:B------:R-:W-:-:S04]  /*0650*/  UIADD3.X UR8, UPT, UPT, UR11, -0x1, URZ, UP0, !UPT ;  /* 0xffffffff0b087890 */ /* 0x000fc800087fe4ff */
[----:B------:R-:W-:-:S04]  /*0660*/  USHF.R.U64 UR4, UR4, 0x5, UR8 ;  /* 0x0000000504047899 */ /* 0x000fc80008001208 */
[----:B------:R-:W-:-:S03]  /*0670*/  UIADD3 UR4, UPT, UPT, UR4, UR10, URZ ;  /* 0x0000000a04047290 */ /* 0x000fc6000fffe0ff */
[----:B------:R-:W2:Y:S01]  /*0680*/  LDCU.64 UR8, c[0x0][0x398] ;  /* 0x00007300ff0877ac */ /* 0x000ea20008000a00 */
[----:B------:R-:W-:-:S09]  /*0690*/  ULEA UR4, UR4, UR7, 0x2 ;  /* 0x0000000704047291 */ /* 0x000fd2000f8e10ff */
[----:B0-----:R-:W0:Y:S04]  /*06a0*/  LDS R13, [UR4+-0x4] ;  /* 0xfffffc04ff0d7984 */ /* 0x001e280008000800 */
[----:B------:R-:W-:Y:S01]  /*06b0*/  STS [UR4+-0x4], RZ ;  /* 0xfffffcffff007988 */ /* 0x000fe20008000804 */
[----:B--2---:R-:W-:-:S04]  /*06c0*/  ULEA UR8, UP0, UR13, UR8, 0x2 ;  /* 0x000000080d087291 */ /* 0x004fc8000f8010ff */
[----:B------:R-:W-:Y:S02]  /*06d0*/  ULEA.HI.X UR9, UR13, UR9, URZ, 0x2, UP0 ;  /* 0x000000090d097291 */ /* 0x000fe400080f14ff */
[----:B-1----:R-:W-:-:S04]  /*06e0*/  IMAD.U32 R10, RZ, RZ, UR8 ;  /* 0x00000008ff0a7e24 */ /* 0x002fc8000f8e00ff */
[----:B------:R-:W-:-:S05]  /*06f0*/  IMAD.U32 R11, RZ, RZ, UR9 ;  /* 0x00000009ff0b7e24 */ /* 0x000fca000f8e00ff */
[----:B0-----:R2:W-:Y:S02]  /*0700*/  STG.E desc[UR14][R10.64], R13 ;  /* 0x0000000d0a007986 */ /* 0x0015e4000c10190e */
.L_x_7:
[----:B------:R-:W-:Y:S05]  /*0710*/  BSYNC.RECONVERGENT B0 ;  /* 0x0000000000007941 */ /* 0x000fea0003800200 */
.L_x_6:
[----:B------:R-:W3:Y:S02]  /*0720*/  LDCU.64 UR8, c[0x0][0x3a0] ;  /* 0x00007400ff0877ac */ /* 0x000ee40008000a00 */
[----:B---3--:R-:W-:-:S04]  /*0730*/  UISETP.GE.U32.AND UP0, UPT, UR8, 0x2, UPT ;  /* 0x000000020800788c */ /* 0x008fc8000bf06070 */
[----:B------:R-:W-:-:S09]  /*0740*/  UISETP.GE.U32.AND.EX UP0, UPT, UR9, URZ, UPT, UP0 ;  /* 0x000000ff0900728c */ /* 0x000fd2000bf06100 */
[----:B------:R-:W-:Y:S05]  /*0750*/  BRA.U !UP0, `(.L_x_8) ;  /* 0x0000000108987547 */ /* 0x000fea000b800000 */
[----:B------:R-:W-:Y:S01]  /*0760*/  IMAD.SHL.U32 R8, R4, 0x2, RZ ;  /* 0x0000000204087824 */ /* 0x000fe200078e00ff */
[----:B------:R-:W-:Y:S01]  /*0770*/  SHF.R.U32.HI R12, RZ, 0x1f, R4 ;  /* 0x0000001fff0c7819 */ /* 0x000fe20000011604 */
[----:B------:R-:W3:Y:S03]  /*0780*/  LDCU.64 UR10, c[0x0][0x3a0] ;  /* 0x00007400ff0a77ac */ /* 0x000ee60008000a00 */
[----:B------:R-:W-:Y:S01]  /*0790*/  LOP3.LUT R15, R8, 0x1, RZ, 0xfc, !PT ;  /* 0x00000001080f7812 */ /* 0x000fe200078efcff */
[----:B------:R-:W-:Y:S01]  /*07a0*/  UMOV UR8, 0x1 ;  /* 0x0000000100087882 */ /* 0x000fe20000000000 */
[----:B------:R-:W-:-:S05]  /*07b0*/  UMOV UR4, URZ ;  /* 0x000000ff00047c82 */ /* 0x000fca0008000000 */
.L_x_11:
[----:B----4-:R-:W-:Y:S01]  /*07c0*/  IMAD.U32 R8, RZ, RZ, UR4 ;  /* 0x00000004ff087e24 */ /* 0x010fe2000f8e00ff */
[----:B------:R-:W-:Y:S01]  /*07d0*/  BAR.SYNC.DEFER_BLOCKING 0x0 ;  /* 0x0000000000007b1d */ /* 0x000fe20000010000 */
[----:B------:R-:W-:Y:S01]  /*07e0*/  ISETP.LT.U32.AND P0, PT, R4, UR8, PT ;  /* 0x0000000804007c0c */ /* 0x000fe2000bf01070 */
[----:B------:R-:W-:Y:S02]  /*07f0*/  USHF.L.U64.HI UR4, UR8, 0x1, UR4 ;  /* 0x0000000108047899 */ /* 0x000fe40008010204 */
[----:B------:R-:W-:Y:S01]  /*0800*/  USHF.L.U32 UR8, UR8, 0x1, URZ ;  /* 0x0000000108087899 */ /* 0x000fe200080006ff */
[----:B------:R-:W-:Y:S01]  /*0810*/  ISETP.GT.U32.AND.EX P0, PT, R8, RZ, PT, P0 ;  /* 0x000000ff0800720c */ /* 0x000fe20003f04100 */
[----:B------:R-:W-:-:S12]  /*0820*/  BSSY.RECONVERGENT B0, `(.L_x_9) ;  /* 0x0000014000007945 */ /* 0x000fd80003800200 */
[----:B------:R-:W-:Y:S05]  /*0830*/  @!P0 BRA `(.L_x_10) ;  /* 0x0000000000488947 */ /* 0x000fea0003800000 */
[C---:B0-2---:R-:W-:Y:S02]  /*0840*/  IMAD R13, R15.reuse, UR6, RZ ;  /* 0x000000060f0d7c24 */ /* 0x045fe4000f8e02ff */
[----:B-1----:R-:W-:-:S04]  /*0850*/  IMAD.WIDE.U32 R10, R15, UR5, RZ ;  /* 0x000000050f0a7c25 */ /* 0x002fc8000f8e00ff */
[----:B------:R-:W-:Y:S01]  /*0860*/  IMAD R17, R12, UR5, R13 ;  /* 0x000000050c117c24 */ /* 0x000fe2000f8e020d */
[----:B------:R-:W-:-:S04]  /*0870*/  IADD3 R13, P0, PT, R10, -0x1, RZ ;  /* 0xffffffff0a0d7810 */ /* 0x000fc80007f1e0ff */
[----:B------:R-:W-:Y:S02]  /*0880*/  IADD3.X R14, PT, PT, R11, -0x1, R17, P0, !PT ;  /* 0xffffffff0b0e7810 */ /* 0x000fe400007fe411 */
[C---:B------:R-:W-:Y:S02]  /*0890*/  IADD3 R11, P0, PT, R13.reuse, UR5, RZ ;  /* 0x000000050d0b7c10 */ /* 0x040fe4000ff1e0ff */
[----:B------:R-:W-:Y:S02]  /*08a0*/  SHF.R.U64 R13, R13, 0x5, R14 ;  /* 0x000000050d0d7819 */ /* 0x000fe4000000120e */
[----:B------:R-:W-:-:S04]  /*08b0*/  IADD3.X R8, PT, PT, R14, UR6, RZ, P0, !PT ;  /* 0x000000060e087c10 */ /* 0x000fc800087fe4ff */
[----:B------:R-:W-:Y:S01]  /*08c0*/  SHF.R.U64 R11, R11, 0x5, R8 ;  /* 0x000000050b0b7819 */ /* 0x000fe20000001208 */
[----:B------:R-:W-:-:S03]  /*08d0*/  IMAD.IADD R8, R13, 0x1, R10 ;  /* 0x000000010d087824 */ /* 0x000fc600078e020a */
[----:B------:R-:W-:Y:S02]  /*08e0*/  IADD3 R10, PT, PT, R11, UR5, R10 ;  /* 0x000000050b0a7c10 */ /* 0x000fe4000fffe00a */
[----:B------:R-:W-:Y:S02]  /*08f0*/  LEA R8, R8, UR7, 0x2 ;  /* 0x0000000708087c11 */ /* 0x000fe4000f8e10ff */
[----:B------:R-:W-:-:S03]  /*0900*/  LEA R11, R10, UR7, 0x2 ;  /* 0x000000070a0b7c11 */ /* 0x000fc6000f8e10ff */
[----:B------:R-:W-:Y:S04]  /*0910*/  LDS R10, [R8+-0x4] ;  /* 0xfffffc00080a7984 */ /* 0x000fe80000000800 */
[----:B------:R-:W0:Y:S02]  /*0920*/  LDS R13, [R11+-0x4] ;  /* 0xfffffc000b0d7984 */ /* 0x000e240000000800 */
[----:B0-----:R-:W-:Y:S02]  /*0930*/  IMAD.IADD R10, R10, 0x1, R13 ;  /* 0x000000010a0a7824 */ /* 0x001fe400078e020d */
[----:B------:R4:W-:Y:S04]  /*0940*/  STS [R8+-0x4], R13 ;  /* 0xfffffc0d08007388 */ /* 0x0009e80000000800 */
[----:B------:R4:W-:Y:S02]  /*0950*/  STS [R11+-0x4], R10 ;  /* 0xfffffc0a0b007388 */ /* 0x0009e40000000800 */
.L_x_10:
[----:B---3--:R-:W-:Y:S05]  /*0960*/  BSYNC.RECONVERGENT B0 ;  /* 0x0000000000007941 */ /* 0x008fea0003800200 */
.L_x_9:
[----:B------:R-:W-:Y:S02]  /*0970*/  UISETP.GE.U32.AND UP0, UPT, UR8, UR10, UPT ;  /* 0x0000000a0800728c */ /* 0x000fe4000bf06070 */
[----:B------:R-:W-:Y:S02]  /*0980*/  USHF.R.U64 UR5, UR5, 0x1, UR6 ;  /* 0x0000000105057899 */ /* 0x000fe40008001206 */
[----:B------:R-:W-:Y:S02]  /*0990*/  UISETP.GE.U32.AND.EX UP0, UPT, UR4, UR11, UPT, UP0 ;  /* 0x0000000b0400728c */ /* 0x000fe4000bf06100 */
[----:B------:R-:W-:-:S07]  /*09a0*/  USHF.R.U32.HI UR6, URZ, 0x1, UR6 ;  /* 0x00000001ff067899 */ /* 0x000fce0008011606 */
[----:B------:R-:W-:Y:S05]  /*09b0*/  BRA.U !UP0, `(.L_x_11) ;  /* 0xfffffffd08807547 */ /* 0x000fea000b83ffff */
.L_x_8:
[----:B------:R-:W3:Y:S01]  /*09c0*/  LDCU.64 UR12, c[0x0][0x388] ;  /* 0x00007100ff0c77ac */ /* 0x000ee20008000a00 */
[----:B------:R-:W-:Y:S01]  /*09d0*/  BAR.SYNC.DEFER_BLOCKING 0x0 ;  /* 0x0000000000007b1d */ /* 0x000fe20000010000 */
[----:B---3--:R-:W-:-:S04]  /*09e0*/  ISETP.GE.U32.AND P0, PT, R2, UR12, PT ;  /* 0x0000000c02007c0c */ /* 0x008fc8000bf06070 */
[----:B------:R-:W-:-:S13]  /*09f0*/  ISETP.GE.U32.AND.EX P0, PT, R9, UR13, PT, P0 ;  /* 0x0000000d09007c0c */ /* 0x000fda000bf06100 */
[----:B------:R-:W-:Y:S05]  /*0a00*/  @P0 EXIT ;  /* 0x000000000000094d */ /* 0x000fea0003800000 */
[----:B------:R-:W3:Y:S01]  /*0a10*/  LDS R3, [R0] ;  /* 0x0000000000037984 */ /* 0x000ee20000000800 */
[----:B------:R-:W5:Y:S01]  /*0a20*/  LDCU.64 UR4, c[0x0][0x390] ;  /* 0x00007200ff0477ac */ /* 0x000f620008000a00 */
[----:B------:R-:W-:-:S04]  /*0a30*/  IADD3 R4, P2, PT, R7, R2, RZ ;  /* 0x0000000207047210 */ /* 0x000fc80007f5e0ff */
[----:B------:R-:W-:Y:S01]  /*0a40*/  ISETP.GE.U32.AND P0, PT, R4, UR12, PT ;  /* 0x0000000c04007c0c */ /* 0x000fe2000bf06070 */
[----:B----4-:R-:W-:-:S05]  /*0a50*/  IMAD.X R8, RZ, RZ, R9, P2 ;  /* 0x000000ffff087224 */ /* 0x010fca00010e0609 */
[----:B------:R-:W-:Y:S02]  /*0a60*/  ISETP.GE.U32.AND.EX P0, PT, R8, UR13, PT, P0 ;  /* 0x0000000d08007c0c */ /* 0x000fe4000bf06100 */
[----:B-----5:R-:W-:-:S04]  /*0a70*/  LEA R4, P1, R2, UR4, 0x2 ;  /* 0x0000000402047c11 */ /* 0x020fc8000f8210ff */
[----:B------:R-:W-:-:S05]  /*0a80*/  LEA.HI.X R5, R2, UR5, R9, 0x2, P1 ;  /* 0x0000000502057c11 */ /* 0x000fca00088f1409 */
[----:B---3--:R3:W-:Y:S02]  /*0a90*/  STG.E desc[UR14][R4.64], R3 ;  /* 0x0000000304007986 */ /* 0x0087e4000c10190e */
[----:B------:R-:W-:Y:S05]  /*0aa0*/  @P0 EXIT ;  /* 0x000000000000094d */ /* 0x000fea0003800000 */
[----:B------:R-:W4:Y:S01]  /*0ab0*/  LDS R9, [R6] ;  /* 0x0000000006097984 */ /* 0x000f220000000800 */
[----:B------:R-:W-:-:S04]  /*0ac0*/  LEA R2, P0, R7, R4, 0x2 ;  /* 0x0000000407027211 */ /* 0x000fc800078010ff */
[----:B---3--:R-:W-:-:S05]  /*0ad0*/  LEA.HI.X R3, R7, R5, RZ, 0x2, P0 ;  /* 0x0000000507037211 */ /* 0x008fca00000f14ff */
[----:B----4-:R-:W-:Y:S01]  /*0ae0*/  STG.E desc[UR14][R2.64], R9 ;  /* 0x0000000902007986 */ /* 0x010fe2000c10190e */
[----:B------:R-:W-:Y:S05]  /*0af0*/  EXIT ;  /* 0x000000000000794d */ /* 0x000fea0003800000 */
.L_x_12:
[----:B------:R-:W-:-:S00]  /*0b00*/  BRA `(.L_x_12) ;  /* 0xfffffffc00fc7947 */ /* 0x000fc0000383ffff */
[----:B------:R-:W-:-:S00]  /*0b10*/  NOP ;  /* 0x0000000000007918 */ /* 0x000fc00000000000 */
        /* <DEDUP_REMOVED lines=14> */
.L_x_14:


//--------------------- .text.add_block_sums      --------------------------
	.section	.text.add_block_sums,"ax",@progbits
	.align	128
        .global         add_block_sums
        .type           add_block_sums,@function
        .size           add_block_sums,(.L_x_15 - add_block_sums)
        .other          add_block_sums,@"STO_CUDA_ENTRY STV_DEFAULT"
add_block_sums:
.text.add_block_sums:
[----:B------:R-:W-:Y:S01]  /*0000*/  LDC R1, c[0x0][0x37c] ;  /* 0x0000df00ff017b82 */ /* 0x000fe20000000800 */
[----:B------:R-:W0:Y:S01]  /*0010*/  S2R R5, SR_CTAID.X ;  /* 0x0000000000057919 */ /* 0x000e220000002500 */
[----:B------:R-:W0:Y:S01]  /*0020*/  LDCU UR6, c[0x0][0x360] ;  /* 0x00006c00ff0677ac */ /* 0x000e220008000800 */
[----:B------:R-:W1:Y:S01]  /*0030*/  S2R R3, SR_TID.X ;  /* 0x0000000000037919 */ /* 0x000e620000002100 */
[----:B------:R-:W2:Y:S01]  /*0040*/  LDCU.64 UR8, c[0x0][0x388] ;  /* 0x00007100ff0877ac */ /* 0x000ea20008000a00 */
[----:B0-----:R-:W-:-:S04]  /*0050*/  IMAD R0, R5, UR6, RZ ;  /* 0x0000000605007c24 */ /* 0x001fc8000f8e02ff */
[----:B-1----:R-:W-:Y:S02]  /*0060*/  IMAD R0, R0, 0x2, R3 ;  /* 0x0000000200007824 */ /* 0x002fe400078e0203 */
[----:B------:R-:W0:Y:S03]  /*0070*/  LDC.64 R2, c[0x0][0x398] ;  /* 0x0000e600ff027b82 */ /* 0x000e260000000a00 */
[----:B--2---:R-:W-:-:S04]  /*0080*/  ISETP.GE.U32.AND P0, PT, R0, UR8, PT ;  /* 0x0000000800007c0c */ /* 0x004fc8000bf06070 */
[----:B------:R-:W-:-:S13]  /*0090*/  ISETP.GE.U32.AND.EX P0, PT, RZ, UR9, PT, P0 ;  /* 0x00000009ff007c0c */ /* 0x000fda000bf06100 */
[----:B------:R-:W-:Y:S05]  /*00a0*/  @P0 EXIT ;  /* 0x000000000000094d */ /* 0x000fea0003800000 */
[----:B------:R-:W1:Y:S01]  /*00b0*/  LDCU.64 UR10, c[0x0][0x380] ;  /* 0x00007000ff0a77ac */ /* 0x000e620008000a00 */
[----:B------:R-:W-:Y:S01]  /*00c0*/  IMAD.SHL.U32 R6, R0, 0x4, RZ ;  /* 0x0000000400067824 */ /* 0x000fe200078e00ff */
[----:B------:R-:W-:Y:S01]  /*00d0*/  SHF.R.U32.HI R7, RZ, 0x1e, R0 ;  /* 0x0000001eff077819 */ /* 0x000fe20000011600 */
[----:B0-----:R-:W-:Y:S01]  /*00e0*/  IMAD.WIDE.U32 R2, R5, 0x4, R2 ;  /* 0x0000000405027825 */ /* 0x001fe200078e0002 */
[----:B------:R-:W0:Y:S02]  /*00f0*/  LDCU.64 UR4, c[0x0][0x358] ;  /* 0x00006b00ff0477ac */ /* 0x000e240008000a00 */
[----:B-1----:R-:W-:-:S04]  /*0100*/  IADD3 R4, P0, PT, R6, UR10, RZ ;  /* 0x0000000a06047c10 */ /* 0x002fc8000ff1e0ff */
[----:B------:R-:W-:Y:S01]  /*0110*/  IADD3.X R5, PT, PT, R7, UR11, RZ, P0, !PT ;  /* 0x0000000b07057c10 */ /* 0x000fe200087fe4ff */
[----:B0-----:R-:W2:Y:S01]  /*0120*/  LDG.E R8, desc[UR4][R2.64] ;  /* 0x0000000402087981 */ /* 0x001ea2000c1e1900 */
[----:B------:R-:W0:Y:S03]  /*0130*/  LDCU.64 UR10, c[0x0][0x390] ;  /* 0x00007200ff0a77ac */ /* 0x000e260008000a00 */
[----:B------:R-:W2:Y:S01]  /*0140*/  LDG.E R9, desc[UR4][R4.64] ;  /* 0x0000000404097981 */ /* 0x000ea2000c1e1900 */
[----:B------:R-:W-:-:S04]  /*0150*/  IADD3 R0, P1, PT, R0, UR6, RZ ;  /* 0x0000000600007c10 */ /* 0x000fc8000ff3e0ff */
[----:B------:R-:W-:Y:S01]  /*0160*/  ISETP.GE.U32.AND P0, PT, R0, UR8, PT ;  /* 0x0000000800007c0c */ /* 0x000fe2000bf06070 */
[----:B------:R-:W-:-:S05]  /*0170*/  IMAD.X R0, RZ, RZ, RZ, P1 ;  /* 0x000000ffff007224 */ /* 0x000fca00008e06ff */
[----:B------:R-:W-:Y:S02]  /*0180*/  ISETP.GE.U32.AND.EX P0, PT, R0, UR9, PT, P0 ;  /* 0x0000000900007c0c */ /* 0x000fe4000bf06100 */
[----:B0-----:R-:W-:-:S04]  /*0190*/  IADD3 R6, P1, PT, R6, UR10, RZ ;  /* 0x0000000a06067c10 */ /* 0x001fc8000ff3e0ff */
[----:B------:R-:W-:Y:S01]  /*01a0*/  IADD3.X R7, PT, PT, R7, UR11, RZ, P1, !PT ;  /* 0x0000000b07077c10 */ /* 0x000fe20008ffe4ff */
[----:B--2---:R-:W-:-:S05]  /*01b0*/  IMAD.IADD R9, R8, 0x1, R9 ;  /* 0x0000000108097824 */ /* 0x004fca00078e0209 */
[----:B------:R0:W-:Y:S01]  /*01c0*/  STG.E desc[UR4][R6.64], R9 ;  /* 0x0000000906007986 */ /* 0x0001e2000c101904 */
[----:B------:R-:W-:Y:S05]  /*01d0*/  @P0 EXIT ;  /* 0x000000000000094d */ /* 0x000fea0003800000 */
[----:B------:R-:W-:Y:S02]  /*01e0*/  USHF.L.U32 UR7, UR6, 0x2, URZ ;  /* 0x0000000206077899 */ /* 0x000fe400080006ff */
[----:B------:R-:W-:-:S04]  /*01f0*/  USHF.R.U32.HI UR8, URZ, 0x1e, UR6 ;  /* 0x0000001eff087899 */ /* 0x000fc80008011606 */
[----:B------:R-:W-:-:S04]  /*0200*/  IADD3 R2, P0, PT, R4, UR7, RZ ;  /* 0x0000000704027c10 */ /* 0x000fc8000ff1e0ff */
[----:B------:R-:W-:-:S06]  /*0210*/  IADD3.X R3, PT, PT, R5, UR8, RZ, P0, !PT ;  /* 0x0000000805037c10 */ /* 0x000fcc00087fe4ff */
[----:B------:R-:W0:Y:S01]  /*0220*/  LDG.E R3, desc[UR4][R2.64] ;  /* 0x0000000402037981 */ /* 0x000e22000c1e1900 */
[----:B------:R-:W-:-:S04]  /*0230*/  IADD3 R4, P0, PT, R6, UR7, RZ ;  /* 0x0000000706047c10 */ /* 0x000fc8000ff1e0ff */
[----:B------:R-:W-:Y:S01]  /*0240*/  IADD3.X R5, PT, PT, R7, UR8, RZ, P0, !PT ;  /* 0x0000000807057c10 */ /* 0x000fe200087fe4ff */
[----:B0-----:R-:W-:-:S05]  /*0250*/  IMAD.IADD R7, R8, 0x1, R3 ;  /* 0x0000000108077824 */ /* 0x001fca00078e0203 */
[----:B------:R-:W-:Y:S01]  /*0260*/  STG.E desc[UR4][R4.64], R7 ;  /* 0x0000000704007986 */ /* 0x000fe2000c101904 */
[----:B------:R-:W-:Y:S05]  /*0270*/  EXIT ;  /* 0x000000000000794d */ /* 0x000fea0003800000 */
.L_x_13:
        /* <DEDUP_REMOVED lines=16> */
.L_x_15:


//--------------------- .nv.shared.scan           --------------------------
	.section	.nv.shared.scan,"aw",@nobits
	.sectionflags	@""
	.align	16
	.zero		1024


//--------------------- .nv.shared.reserved.0     --------------------------
	.section	.nv.shared.reserved.0,"aw",@nobits
	.weak		__nv_reservedSMEM_offset_0_alias
	.size		__nv_reservedSMEM_offset_0_alias, 0, 64
	.other		__nv_reservedSMEM_offset_0_alias,@"STO_CUDA_RESERVED_SHARED STV_DEFAULT"
__nv_reservedSMEM_offset_0_alias:
	.zero		0
	.zero		64


//--------------------- .nv.shared.add_block_sums --------------------------
	.section	.nv.shared.add_block_sums,"aw",@nobits
	.sectionflags	@""
	.align	16
	.zero		1024


//--------------------- .nv.constant0.scan        --------------------------
	.section	.nv.constant0.scan,"a",@progbits
	.sectionflags	@""
	.align	4
.nv.constant0.scan:
	.zero		944


//--------------------- .nv.constant0.add_block_sums --------------------------
	.section	.nv.constant0.add_block_sums,"a",@progbits
	.sectionflags	@""
	.align	4
.nv.constant0.add_block_sums:
	.zero		936


//--------------------- SYMBOLS --------------------------

	.type		.nv.reservedSmem.offset0,@object
	.size		.nv.reservedSmem.offset0,0x4
	.type		.nv.reservedSmem.cap,@object
	.size		.nv.reservedSmem.cap,0x4
